//
// Generated by NVIDIA NVVM Compiler
//
// Compiler Build ID: CL-36424714
// Cuda compilation tools, release 13.0, V13.0.88
// Based on NVVM 20.0.0
//

.version 9.0
.target sm_100
.address_size 64

	// .globl	_Z13matmul_kernelPfS_S_iii

.visible .entry _Z13matmul_kernelPfS_S_iii(
	.param .u64 .ptr .align 1 _Z13matmul_kernelPfS_S_iii_param_0,
	.param .u64 .ptr .align 1 _Z13matmul_kernelPfS_S_iii_param_1,
	.param .u64 .ptr .align 1 _Z13matmul_kernelPfS_S_iii_param_2,
	.param .u32 _Z13matmul_kernelPfS_S_iii_param_3,
	.param .u32 _Z13matmul_kernelPfS_S_iii_param_4,
	.param .u32 _Z13matmul_kernelPfS_S_iii_param_5
)
{
	.reg .pred 	%p<13>;
	.reg .b32 	%r<41>;
	.reg .b32 	%f<68>;
	.reg .b64 	%rd<53>;

	ld.param.u64 	%rd6, [_Z13matmul_kernelPfS_S_iii_param_0];
	ld.param.u64 	%rd7, [_Z13matmul_kernelPfS_S_iii_param_1];
	ld.param.u64 	%rd8, [_Z13matmul_kernelPfS_S_iii_param_2];
	ld.param.u32 	%r20, [_Z13matmul_kernelPfS_S_iii_param_3];
	ld.param.u32 	%r18, [_Z13matmul_kernelPfS_S_iii_param_4];
	ld.param.u32 	%r19, [_Z13matmul_kernelPfS_S_iii_param_5];
	cvta.to.global.u64 	%rd1, %rd8;
	cvta.to.global.u64 	%rd2, %rd7;
	mov.u32 	%r21, %ctaid.y;
	mov.u32 	%r22, %ntid.y;
	mov.u32 	%r23, %tid.y;
	mad.lo.s32 	%r1, %r21, %r22, %r23;
	mov.u32 	%r24, %ctaid.x;
	mov.u32 	%r25, %ntid.x;
	mov.u32 	%r26, %tid.x;
	mad.lo.s32 	%r2, %r24, %r25, %r26;
	setp.ge.s32 	%p1, %r1, %r20;
	setp.ge.s32 	%p2, %r2, %r19;
	or.pred  	%p3, %p1, %p2;
	@%p3 bra 	$L__BB0_14;
	setp.lt.s32 	%p4, %r18, 1;
	mov.f32 	%f67, 0f00000000;
	@%p4 bra 	$L__BB0_13;
	mul.lo.s32 	%r3, %r18, %r1;
	and.b32  	%r4, %r18, 7;
	setp.lt.u32 	%p5, %r18, 8;
	mov.f32 	%f67, 0f00000000;
	mov.b32 	%r39, 0;
	@%p5 bra 	$L__BB0_5;
	and.b32  	%r39, %r18, 2147483640;
	neg.s32 	%r37, %r39;
	shl.b32 	%r7, %r19, 3;
	mul.wide.u32 	%rd9, %r3, 4;
	add.s64 	%rd10, %rd9, %rd2;
	add.s64 	%rd52, %rd10, 16;
	mov.f32 	%f67, 0f00000000;
	mul.wide.s32 	%rd13, %r19, 4;
	mov.u32 	%r36, %r2;
$L__BB0_4:
	.pragma "nounroll";
	ld.global.f32 	%f17, [%rd52+-16];
	mul.wide.s32 	%rd11, %r36, 4;
	add.s64 	%rd12, %rd1, %rd11;
	ld.global.f32 	%f18, [%rd12];
	fma.rn.f32 	%f19, %f17, %f18, %f67;
	ld.global.f32 	%f20, [%rd52+-12];
	add.s64 	%rd14, %rd12, %rd13;
	ld.global.f32 	%f21, [%rd14];
	fma.rn.f32 	%f22, %f20, %f21, %f19;
	ld.global.f32 	%f23, [%rd52+-8];
	add.s64 	%rd15, %rd14, %rd13;
	ld.global.f32 	%f24, [%rd15];
	fma.rn.f32 	%f25, %f23, %f24, %f22;
	ld.global.f32 	%f26, [%rd52+-4];
	add.s64 	%rd16, %rd15, %rd13;
	ld.global.f32 	%f27, [%rd16];
	fma.rn.f32 	%f28, %f26, %f27, %f25;
	ld.global.f32 	%f29, [%rd52];
	add.s64 	%rd17, %rd16, %rd13;
	ld.global.f32 	%f30, [%rd17];
	fma.rn.f32 	%f31, %f29, %f30, %f28;
	ld.global.f32 	%f32, [%rd52+4];
	add.s64 	%rd18, %rd17, %rd13;
	ld.global.f32 	%f33, [%rd18];
	fma.rn.f32 	%f34, %f32, %f33, %f31;
	ld.global.f32 	%f35, [%rd52+8];
	add.s64 	%rd19, %rd18, %rd13;
	ld.global.f32 	%f36, [%rd19];
	fma.rn.f32 	%f37, %f35, %f36, %f34;
	ld.global.f32 	%f38, [%rd52+12];
	add.s64 	%rd20, %rd19, %rd13;
	ld.global.f32 	%f39, [%rd20];
	fma.rn.f32 	%f67, %f38, %f39, %f37;
	add.s32 	%r37, %r37, 8;
	add.s32 	%r36, %r36, %r7;
	add.s64 	%rd52, %rd52, 32;
	setp.ne.s32 	%p6, %r37, 0;
	@%p6 bra 	$L__BB0_4;
$L__BB0_5:
	setp.eq.s32 	%p7, %r4, 0;
	@%p7 bra 	$L__BB0_13;
	and.b32  	%r13, %r18, 3;
	setp.lt.u32 	%p8, %r4, 4;
	@%p8 bra 	$L__BB0_8;
	add.s32 	%r28, %r39, %r3;
	mul.wide.u32 	%rd21, %r28, 4;
	add.s64 	%rd22, %rd2, %rd21;
	ld.global.f32 	%f41, [%rd22];
	mad.lo.s32 	%r29, %r39, %r19, %r2;
	mul.wide.s32 	%rd23, %r29, 4;
	add.s64 	%rd24, %rd1, %rd23;
	ld.global.f32 	%f42, [%rd24];
	fma.rn.f32 	%f43, %f41, %f42, %f67;
	cvt.u64.u32 	%rd25, %r3;
	cvt.u64.u32 	%rd26, %r39;
	add.s64 	%rd27, %rd26, %rd25;
	shl.b64 	%rd28, %rd27, 2;
	add.s64 	%rd29, %rd2, %rd28;
	ld.global.f32 	%f44, [%rd29+4];
	mul.wide.s32 	%rd30, %r19, 4;
	add.s64 	%rd31, %rd24, %rd30;
	ld.global.f32 	%f45, [%rd31];
	fma.rn.f32 	%f46, %f44, %f45, %f43;
	ld.global.f32 	%f47, [%rd29+8];
	add.s64 	%rd32, %rd31, %rd30;
	ld.global.f32 	%f48, [%rd32];
	fma.rn.f32 	%f49, %f47, %f48, %f46;
	ld.global.f32 	%f50, [%rd29+12];
	add.s64 	%rd33, %rd32, %rd30;
	ld.global.f32 	%f51, [%rd33];
	fma.rn.f32 	%f67, %f50, %f51, %f49;
	add.s32 	%r39, %r39, 4;
$L__BB0_8:
	setp.eq.s32 	%p9, %r13, 0;
	@%p9 bra 	$L__BB0_13;
	setp.eq.s32 	%p10, %r13, 1;
	@%p10 bra 	$L__BB0_11;
	add.s32 	%r30, %r39, %r3;
	mul.wide.u32 	%rd34, %r30, 4;
	add.s64 	%rd35, %rd2, %rd34;
	ld.global.f32 	%f53, [%rd35];
	mad.lo.s32 	%r31, %r39, %r19, %r2;
	mul.wide.s32 	%rd36, %r31, 4;
	add.s64 	%rd37, %rd1, %rd36;
	ld.global.f32 	%f54, [%rd37];
	fma.rn.f32 	%f55, %f53, %f54, %f67;
	cvt.u64.u32 	%rd38, %r3;
	cvt.u64.u32 	%rd39, %r39;
	add.s64 	%rd40, %rd39, %rd38;
	shl.b64 	%rd41, %rd40, 2;
	add.s64 	%rd42, %rd2, %rd41;
	ld.global.f32 	%f56, [%rd42+4];
	mul.wide.s32 	%rd43, %r19, 4;
	add.s64 	%rd44, %rd37, %rd43;
	ld.global.f32 	%f57, [%rd44];
	fma.rn.f32 	%f67, %f56, %f57, %f55;
	add.s32 	%r39, %r39, 2;
$L__BB0_11:
	and.b32  	%r32, %r18, 1;
	setp.eq.b32 	%p11, %r32, 1;
	not.pred 	%p12, %p11;
	@%p12 bra 	$L__BB0_13;
	add.s32 	%r33, %r39, %r3;
	mul.wide.u32 	%rd45, %r33, 4;
	add.s64 	%rd46, %rd2, %rd45;
	ld.global.f32 	%f58, [%rd46];
	mad.lo.s32 	%r34, %r39, %r19, %r2;
	mul.wide.s32 	%rd47, %r34, 4;
	add.s64 	%rd48, %rd1, %rd47;
	ld.global.f32 	%f59, [%rd48];
	fma.rn.f32 	%f67, %f58, %f59, %f67;
$L__BB0_13:
	mad.lo.s32 	%r35, %r19, %r1, %r2;
	cvta.to.global.u64 	%rd49, %rd6;
	mul.wide.s32 	%rd50, %r35, 4;
	add.s64 	%rd51, %rd49, %rd50;
	st.global.f32 	[%rd51], %f67;
$L__BB0_14:
	ret;

}


// ===== COMPILED SASS (sm_100) =====

	.target	sm_100

	.elftype	@"ET_EXEC"


//--------------------- .note.nv.tkinfo           --------------------------
	.section	.note.nv.tkinfo,"",@"SHT_NOTE"
	.sectionflags	@"SHF_NOTE_NV_TKINFO"
	.tkinfo
        /*0018*/ 	.word	0x00000002
        /*0030*/ 	.string	""
        /*0030*/ 	.string	"ptxas"
        /*0030*/ 	.string	"Cuda compilation tools, release 13.0, V13.0.88"
        /*0030*/ 	.string	"Build cuda_13.0.r13.0/compiler.36424714_0"
        /*0030*/ 	.string	"-arch sm_100 -m 64 "



//--------------------- .note.nv.cuinfo           --------------------------
	.section	.note.nv.cuinfo,"",@"SHT_NOTE"
	.sectionflags	@"SHF_NOTE_NV_CUINFO"
        /*0018*/ 	.short	0x0002
        /*001a*/ 	.short	0x0064
        /*001c*/ 	.short	0x0082
	.zero		2


//--------------------- .nv.info                  --------------------------
	.section	.nv.info,"",@"SHT_CUDA_INFO"
	.align	4


	//----- nvinfo : EIATTR_REGCOUNT
	.align		4
        /*0000*/ 	.byte	0x04, 0x2f
        /*0002*/ 	.short	(.L_1 - .L_0)
	.align		4
.L_0:
        /*0004*/ 	.word	index@(_Z13matmul_kernelPfS_S_iii)
        /*0008*/ 	.word	0x00000020


	//----- nvinfo : EIATTR_FRAME_SIZE
	.align		4
.L_1:
        /*000c*/ 	.byte	0x04, 0x11
        /*000e*/ 	.short	(.L_3 - .L_2)
	.align		4
.L_2:
        /*0010*/ 	.word	index@(_Z13matmul_kernelPfS_S_iii)
        /*0014*/ 	.word	0x00000000


	//----- nvinfo : EIATTR_MIN_STACK_SIZE
	.align		4
.L_3:
        /*0018*/ 	.byte	0x04, 0x12
        /*001a*/ 	.short	(.L_5 - .L_4)
	.align		4
.L_4:
        /*001c*/ 	.word	index@(_Z13matmul_kernelPfS_S_iii)
        /*0020*/ 	.word	0x00000000
.L_5:


//--------------------- .nv.compat                --------------------------
	.section	.nv.compat,"",@"SHT_CUDA_COMPAT_INFO"
	.align	4
        /*0000*/ 	.byte	0x02, 0x09, 0x00, 0x00, 0x02, 0x02, 0x01, 0x00, 0x02, 0x05, 0x05, 0x00, 0x03, 0x07, 0x01, 0x01
        /*0010*/ 	.byte	0x02, 0x03, 0x00, 0x00, 0x02, 0x06, 0x01, 0x00, 0x04, 0x0b, 0x08, 0x00, 0x09, 0x00, 0x00, 0x00
        /*0020*/ 	.byte	0x00, 0x00, 0x00, 0x00


//--------------------- .nv.info._Z13matmul_kernelPfS_S_iii --------------------------
	.section	.nv.info._Z13matmul_kernelPfS_S_iii,"",@"SHT_CUDA_INFO"
	.sectionflags	@""
	.align	4


	//----- nvinfo : EIATTR_CUDA_API_VERSION
	.align		4
        /*0000*/ 	.byte	0x04, 0x37
        /*0002*/ 	.short	(.L_7 - .L_6)
.L_6:
        /*0004*/ 	.word	0x00000082


	//----- nvinfo : EIATTR_KPARAM_INFO
	.align		4
.L_7:
        /*0008*/ 	.byte	0x04, 0x17
        /*000a*/ 	.short	(.L_9 - .L_8)
.L_8:
        /*000c*/ 	.word	0x00000000
        /*0010*/ 	.short	0x0005
        /*0012*/ 	.short	0x0020
        /*0014*/ 	.byte	0x00, 0xf0, 0x11, 0x00


	//----- nvinfo : EIATTR_KPARAM_INFO
	.align		4
.L_9:
        /*0018*/ 	.byte	0x04, 0x17
        /*001a*/ 	.short	(.L_11 - .L_10)
.L_10:
        /*001c*/ 	.word	0x00000000
        /*0020*/ 	.short	0x0004
        /*0022*/ 	.short	0x001c
        /*0024*/ 	.byte	0x00, 0xf0, 0x11, 0x00


	//----- nvinfo : EIATTR_KPARAM_INFO
	.align		4
.L_11:
        /*0028*/ 	.byte	0x04, 0x17
        /*002a*/ 	.short	(.L_13 - .L_12)
.L_12:
        /*002c*/ 	.word	0x00000000
        /*0030*/ 	.short	0x0003
        /*0032*/ 	.short	0x0018
        /*0034*/ 	.byte	0x00, 0xf0, 0x11, 0x00


	//----- nvinfo : EIATTR_KPARAM_INFO
	.align		4
.L_13:
        /*0038*/ 	.byte	0x04, 0x17
        /*003a*/ 	.short	(.L_15 - .L_14)
.L_14:
        /*003c*/ 	.word	0x00000000
        /*0040*/ 	.short	0x0002
        /*0042*/ 	.short	0x0010
        /*0044*/ 	.byte	0x00, 0xf5, 0x21, 0x00


	//----- nvinfo : EIATTR_KPARAM_INFO
	.align		4
.L_15:
        /*0048*/ 	.byte	0x04, 0x17
        /*004a*/ 	.short	(.L_17 - .L_16)
.L_16:
        /*004c*/ 	.word	0x00000000
        /*0050*/ 	.short	0x0001
        /*0052*/ 	.short	0x0008
        /*0054*/ 	.byte	0x00, 0xf5, 0x21, 0x00


	//----- nvinfo : EIATTR_KPARAM_INFO
	.align		4
.L_17:
        /*0058*/ 	.byte	0x04, 0x17
        /*005a*/ 	.short	(.L_19 - .L_18)
.L_18:
        /*005c*/ 	.word	0x00000000
        /*0060*/ 	.short	0x0000
        /*0062*/ 	.short	0x0000
        /*0064*/ 	.byte	0x00, 0xf5, 0x21, 0x00


	//----- nvinfo : EIATTR_SPARSE_MMA_MASK
	.align		4
.L_19:
        /*0068*/ 	.byte	0x03, 0x50
        /*006a*/ 	.short	0x0000


	//----- nvinfo : EIATTR_MAXREG_COUNT
	.align		4
        /*006c*/ 	.byte	0x03, 0x1b
        /*006e*/ 	.short	0x00ff


	//----- nvinfo : EIATTR_MERCURY_ISA_VERSION
	.align		4
        /*0070*/ 	.byte	0x03, 0x5f
        /*0072*/ 	.short	0x0101


	//----- nvinfo : EIATTR_VRC_CTA_INIT_COUNT
	.align		4
        /*0074*/ 	.byte	0x02, 0x4a
	.zero		1
	.zero		1


	//----- nvinfo : EIATTR_EXIT_INSTR_OFFSETS
	.align		4
        /*0078*/ 	.byte	0x04, 0x1c
        /*007a*/ 	.short	(.L_21 - .L_20)


	//   ....[0]....
.L_20:
        /*007c*/ 	.word	0x000000d0


	//   ....[1]....
        /*0080*/ 	.word	0x000008f0


	//----- nvinfo : EIATTR_CBANK_PARAM_SIZE
	.align		4
.L_21:
        /*0084*/ 	.byte	0x03, 0x19
        /*0086*/ 	.short	0x0024


	//----- nvinfo : EIATTR_PARAM_CBANK
	.align		4
        /*0088*/ 	.byte	0x04, 0x0a
        /*008a*/ 	.short	(.L_23 - .L_22)
	.align		4
.L_22:
        /*008c*/ 	.word	index@(.nv.constant0._Z13matmul_kernelPfS_S_iii)
        /*0090*/ 	.short	0x0380
        /*0092*/ 	.short	0x0024


	//----- nvinfo : EIATTR_SW_WAR
	.align		4
.L_23:
        /*0094*/ 	.byte	0x04, 0x36
        /*0096*/ 	.short	(.L_25 - .L_24)
.L_24:
        /*0098*/ 	.word	0x00000008
.L_25:


//--------------------- .nv.callgraph             --------------------------
	.section	.nv.callgraph,"",@"SHT_CUDA_CALLGRAPH"
	.align	4
	.sectionentsize	8
	.align		4
        /*0000*/ 	.word	0x00000000
	.align		4
        /*0004*/ 	.word	0xffffffff
	.align		4
        /*0008*/ 	.word	0x00000000
	.align		4
        /*000c*/ 	.word	0xfffffffe
	.align		4
        /*0010*/ 	.word	0x00000000
	.align		4
        /*0014*/ 	.word	0xfffffffd
	.align		4
        /*0018*/ 	.word	0x00000000
	.align		4
        /*001c*/ 	.word	0xfffffffc


//--------------------- .text._Z13matmul_kernelPfS_S_iii --------------------------
	.section	.text._Z13matmul_kernelPfS_S_iii,"ax",@progbits
	.align	128
        .global         _Z13matmul_kernelPfS_S_iii
        .type           _Z13matmul_kernelPfS_S_iii,@function
        .size           _Z13matmul_kernelPfS_S_iii,(.L_x_5 - _Z13matmul_kernelPfS_S_iii)
        .other          _Z13matmul_kernelPfS_S_iii,@"STO_CUDA_ENTRY STV_DEFAULT"
_Z13matmul_kernelPfS_S_iii:
.text._Z13matmul_kernelPfS_S_iii:
[----:B------:R-:W-:Y:S01]  /*0000*/  LDC R1, c[0x0][0x37c] ;  /* 0x0000df00ff017b82 */ /* 0x000fe20000000800 */
[----:B------:R-:W0:Y:S07]  /*0010*/  S2R R5, SR_TID.X ;  /* 0x0000000000057919 */ /* 0x000e2e0000002100 */
[----:B------:R-:W1:Y:S01]  /*0020*/  LDC R16, c[0x0][0x364] ;  /* 0x0000d900ff107b82 */ /* 0x000e620000000800 */
[----:B------:R-:W2:Y:S01]  /*0030*/  LDCU UR6, c[0x0][0x398] ;  /* 0x00007300ff0677ac */ /* 0x000ea20008000800 */
[----:B------:R-:W1:Y:S06]  /*0040*/  S2R R3, SR_TID.Y ;  /* 0x0000000000037919 */ /* 0x000e6c0000002200 */
[----:B------:R-:W0:Y:S08]  /*0050*/  S2UR UR5, SR_CTAID.X ;  /* 0x00000000000579c3 */ /* 0x000e300000002500 */
[----:B------:R-:W0:Y:S08]  /*0060*/  LDC R0, c[0x0][0x360] ;  /* 0x0000d800ff007b82 */ /* 0x000e300000000800 */
[----:B------:R-:W1:Y:S08]  /*0070*/  S2UR UR4, SR_CTAID.Y ;  /* 0x00000000000479c3 */ /* 0x000e700000002600 */
[----:B------:R-:W3:Y:S01]  /*0080*/  LDC R17, c[0x0][0x3a0] ;  /* 0x0000e800ff117b82 */ /* 0x000ee20000000800 */
[----:B0-----:R-:W-:-:S02]  /*0090*/  IMAD R0, R0, UR5, R5 ;  /* 0x0000000500007c24 */ /* 0x001fc4000f8e0205 */
[----:B-1----:R-:W-:-:S03]  /*00a0*/  IMAD R16, R16, UR4, R3 ;  /* 0x0000000410107c24 */ /* 0x002fc6000f8e0203 */
[----:B---3--:R-:W-:-:S04]  /*00b0*/  ISETP.GE.AND P0, PT, R0, R17, PT ;  /* 0x000000110000720c */ /* 0x008fc80003f06270 */
[----:B--2---:R-:W-:-:S13]  /*00c0*/  ISETP.GE.OR P0, PT, R16, UR6, P0 ;  /* 0x0000000610007c0c */ /* 0x004fda0008706670 */
[----:B------:R-:W-:Y:S05]  /*00d0*/  @P0 EXIT ;  /* 0x000000000000094d */ /* 0x000fea0003800000 */
[----:B------:R-:W0:Y:S01]  /*00e0*/  LDC R19, c[0x0][0x39c] ;  /* 0x0000e700ff137b82 */ /* 0x000e220000000800 */
[----:B------:R-:W1:Y:S01]  /*00f0*/  LDCU.64 UR4, c[0x0][0x358] ;  /* 0x00006b00ff0477ac */ /* 0x000e620008000a00 */
[----:B------:R-:W-:Y:S01]  /*0100*/  HFMA2 R24, -RZ, RZ, 0, 0 ;  /* 0x00000000ff187431 */ /* 0x000fe200000001ff */
[----:B0-----:R-:W-:-:S13]  /*0110*/  ISETP.GE.AND P0, PT, R19, 0x1, PT ;  /* 0x000000011300780c */ /* 0x001fda0003f06270 */
[----:B-1----:R-:W-:Y:S05]  /*0120*/  @!P0 BRA `(.L_x_0) ;  /* 0x0000000400e08947 */ /* 0x002fea0003800000 */
[C---:B------:R-:W-:Y:S01]  /*0130*/  ISETP.GE.U32.AND P1, PT, R19.reuse, 0x8, PT ;  /* 0x000000081300780c */ /* 0x040fe20003f26070 */
[----:B------:R-:W-:Y:S01]  /*0140*/  IMAD R20, R16, R19, RZ ;  /* 0x0000001310147224 */ /* 0x000fe200078e02ff */
[----:B------:R-:W-:Y:S02]  /*0150*/  LOP3.LUT R27, R19, 0x7, RZ, 0xc0, !PT ;  /* 0x00000007131b7812 */ /* 0x000fe400078ec0ff */
[----:B------:R-:W-:Y:S02]  /*0160*/  MOV R24, RZ ;  /* 0x000000ff00187202 */ /* 0x000fe40000000f00 */
[----:B------:R-:W-:Y:S02]  /*0170*/  ISETP.NE.AND P0, PT, R27, RZ, PT ;  /* 0x000000ff1b00720c */ /* 0x000fe40003f05270 */
[----:B------:R-:W-:-:S05]  /*0180*/  MOV R21, RZ ;  /* 0x000000ff00157202 */ /* 0x000fca0000000f00 */
[----:B------:R-:W-:Y:S06]  /*0190*/  @!P1 BRA `(.L_x_1) ;  /* 0x0000000000c49947 */ /* 0x000fec0003800000 */
[----:B------:R-:W0:Y:S01]  /*01a0*/  LDC.64 R2, c[0x0][0x388] ;  /* 0x0000e200ff027b82 */ /* 0x000e220000000a00 */
[----:B------:R-:W-:Y:S02]  /*01b0*/  LOP3.LUT R21, R19, 0x7ffffff8, RZ, 0xc0, !PT ;  /* 0x7ffffff813157812 */ /* 0x000fe400078ec0ff */
[----:B------:R-:W-:Y:S02]  /*01c0*/  MOV R24, RZ ;  /* 0x000000ff00187202 */ /* 0x000fe40000000f00 */
[----:B------:R-:W-:Y:S02]  /*01d0*/  MOV R18, R0 ;  /* 0x0000000000127202 */ /* 0x000fe40000000f00 */
[----:B------:R-:W-:Y:S01]  /*01e0*/  IADD3 R22, PT, PT, -R21, RZ, RZ ;  /* 0x000000ff15167210 */ /* 0x000fe20007ffe1ff */
[----:B0-----:R-:W-:-:S03]  /*01f0*/  IMAD.WIDE.U32 R2, R20, 0x4, R2 ;  /* 0x0000000414027825 */ /* 0x001fc600078e0002 */
[----:B------:R-:W-:-:S04]  /*0200*/  IADD3 R4, P1, PT, R2, 0x10, RZ ;  /* 0x0000001002047810 */ /* 0x000fc80007f3e0ff */
[----:B------:R-:W-:-:S09]  /*0210*/  IADD3.X R5, PT, PT, RZ, R3, RZ, P1, !PT ;  /* 0x00000003ff057210 */ /* 0x000fd20000ffe4ff */
.L_x_2:
[----:B------:R-:W0:Y:S01]  /*0220*/  LDC.64 R14, c[0x0][0x390] ;  /* 0x0000e400ff0e7b82 */ /* 0x000e220000000a00 */
[----:B------:R-:W-:Y:S02]  /*0230*/  MOV R2, R4 ;  /* 0x0000000400027202 */ /* 0x000fe40000000f00 */
[----:B------:R-:W-:-:S05]  /*0240*/  MOV R3, R5 ;  /* 0x0000000500037202 */ /* 0x000fca0000000f00 */
[----:B------:R-:W2:Y:S04]  /*0250*/  LDG.E R25, desc[UR4][R2.64+-0x10] ;  /* 0xfffff00402197981 */ /* 0x000ea8000c1e1900 */
[----:B------:R-:W3:Y:S04]  /*0260*/  LDG.E R23, desc[UR4][R2.64+-0xc] ;  /* 0xfffff40402177981 */ /* 0x000ee8000c1e1900 */
[----:B------:R-:W4:Y:S04]  /*0270*/  LDG.E R29, desc[UR4][R2.64+-0x8] ;  /* 0xfffff804021d7981 */ /* 0x000f28000c1e1900 */
[----:B------:R-:W5:Y:S01]  /*0280*/  LDG.E R28, desc[UR4][R2.64+-0x4] ;  /* 0xfffffc04021c7981 */ /* 0x000f62000c1e1900 */
[----:B0-----:R-:W-:-:S05]  /*0290*/  IMAD.WIDE R14, R18, 0x4, R14 ;  /* 0x00000004120e7825 */ /* 0x001fca00078e020e */
[----:B------:R0:W2:Y:S01]  /*02a0*/  LDG.E R26, desc[UR4][R14.64] ;  /* 0x000000040e1a7981 */ /* 0x0000a2000c1e1900 */
[----:B------:R-:W-:-:S04]  /*02b0*/  IMAD.WIDE R12, R17, 0x4, R14 ;  /* 0x00000004110c7825 */ /* 0x000fc800078e020e */
[C---:B------:R-:W-:Y:S02]  /*02c0*/  IMAD.WIDE R4, R17.reuse, 0x4, R12 ;  /* 0x0000000411047825 */ /* 0x040fe400078e020c */
[----:B------:R-:W3:Y:S02]  /*02d0*/  LDG.E R12, desc[UR4][R12.64] ;  /* 0x000000040c0c7981 */ /* 0x000ee4000c1e1900 */
[C---:B------:R-:W-:Y:S02]  /*02e0*/  IMAD.WIDE R8, R17.reuse, 0x4, R4 ;  /* 0x0000000411087825 */ /* 0x040fe400078e0204 */
[----:B------:R-:W4:Y:S02]  /*02f0*/  LDG.E R4, desc[UR4][R4.64] ;  /* 0x0000000404047981 */ /* 0x000f24000c1e1900 */
[C---:B------:R-:W-:Y:S02]  /*0300*/  IMAD.WIDE R6, R17.reuse, 0x4, R8 ;  /* 0x0000000411067825 */ /* 0x040fe400078e0208 */
[----:B------:R-:W5:Y:S02]  /*0310*/  LDG.E R8, desc[UR4][R8.64] ;  /* 0x0000000408087981 */ /* 0x000f64000c1e1900 */
[----:B------:R-:W-:-:S02]  /*0320*/  IMAD.WIDE R10, R17, 0x4, R6 ;  /* 0x00000004110a7825 */ /* 0x000fc400078e0206 */
[----:B------:R-:W5:Y:S04]  /*0330*/  LDG.E R5, desc[UR4][R2.64] ;  /* 0x0000000402057981 */ /* 0x000f68000c1e1900 */
[----:B------:R-:W5:Y:S01]  /*0340*/  LDG.E R6, desc[UR4][R6.64] ;  /* 0x0000000406067981 */ /* 0x000f62000c1e1900 */
[----:B0-----:R-:W-:-:S03]  /*0350*/  IMAD.WIDE R14, R17, 0x4, R10 ;  /* 0x00000004110e7825 */ /* 0x001fc600078e020a */
[----:B------:R-:W5:Y:S04]  /*0360*/  LDG.E R10, desc[UR4][R10.64] ;  /* 0x000000040a0a7981 */ /* 0x000f68000c1e1900 */
[----:B------:R-:W5:Y:S04]  /*0370*/  LDG.E R13, desc[UR4][R14.64] ;  /* 0x000000040e0d7981 */ /* 0x000f68000c1e1900 */
[----:B------:R-:W5:Y:S04]  /*0380*/  LDG.E R7, desc[UR4][R2.64+0x4] ;  /* 0x0000040402077981 */ /* 0x000f68000c1e1900 */
[----:B------:R-:W5:Y:S01]  /*0390*/  LDG.E R9, desc[UR4][R2.64+0xc] ;  /* 0x00000c0402097981 */ /* 0x000f62000c1e1900 */
[----:B--2---:R-:W-:Y:S01]  /*03a0*/  FFMA R26, R25, R26, R24 ;  /* 0x0000001a191a7223 */ /* 0x004fe20000000018 */
[----:B------:R-:W-:-:S02]  /*03b0*/  IMAD.WIDE R24, R17, 0x4, R14 ;  /* 0x0000000411187825 */ /* 0x000fc400078e020e */
[----:B------:R-:W2:Y:S04]  /*03c0*/  LDG.E R14, desc[UR4][R2.64+0x8] ;  /* 0x00000804020e7981 */ /* 0x000ea8000c1e1900 */
[----:B------:R-:W2:Y:S01]  /*03d0*/  LDG.E R24, desc[UR4][R24.64] ;  /* 0x0000000418187981 */ /* 0x000ea2000c1e1900 */
[----:B---3--:R-:W-:Y:S01]  /*03e0*/  FFMA R12, R23, R12, R26 ;  /* 0x0000000c170c7223 */ /* 0x008fe2000000001a */
[----:B------:R-:W-:-:S03]  /*03f0*/  IADD3 R22, PT, PT, R22, 0x8, RZ ;  /* 0x0000000816167810 */ /* 0x000fc60007ffe0ff */
[----:B----4-:R-:W-:Y:S01]  /*0400*/  FFMA R29, R29, R4, R12 ;  /* 0x000000041d1d7223 */ /* 0x010fe2000000000c */
[----:B------:R-:W-:-:S03]  /*0410*/  ISETP.NE.AND P1, PT, R22, RZ, PT ;  /* 0x000000ff1600720c */ /* 0x000fc60003f25270 */
[----:B-----5:R-:W-:Y:S01]  /*0420*/  FFMA R8, R28, R8, R29 ;  /* 0x000000081c087223 */ /* 0x020fe2000000001d */
[----:B------:R-:W-:-:S03]  /*0430*/  IADD3 R4, P2, PT, R2, 0x20, RZ ;  /* 0x0000002002047810 */ /* 0x000fc60007f5e0ff */
[----:B------:R-:W-:Y:S01]  /*0440*/  FFMA R6, R5, R6, R8 ;  /* 0x0000000605067223 */ /* 0x000fe20000000008 */
[----:B------:R-:W-:Y:S02]  /*0450*/  IADD3.X R5, PT, PT, RZ, R3, RZ, P2, !PT ;  /* 0x00000003ff057210 */ /* 0x000fe400017fe4ff */
[----:B------:R-:W-:Y:S01]  /*0460*/  LEA R18, R17, R18, 0x3 ;  /* 0x0000001211127211 */ /* 0x000fe200078e18ff */
[----:B------:R-:W-:-:S04]  /*0470*/  FFMA R7, R7, R10, R6 ;  /* 0x0000000a07077223 */ /* 0x000fc80000000006 */
[----:B--2---:R-:W-:-:S04]  /*0480*/  FFMA R14, R14, R13, R7 ;  /* 0x0000000d0e0e7223 */ /* 0x004fc80000000007 */
[----:B------:R-:W-:Y:S01]  /*0490*/  FFMA R24, R9, R24, R14 ;  /* 0x0000001809187223 */ /* 0x000fe2000000000e */
[----:B------:R-:W-:Y:S06]  /*04a0*/  @P1 BRA `(.L_x_2) ;  /* 0xfffffffc005c1947 */ /* 0x000fec000383ffff */
.L_x_1:
[----:B------:R-:W-:Y:S05]  /*04b0*/  @!P0 BRA `(.L_x_0) ;  /* 0x0000000000fc8947 */ /* 0x000fea0003800000 */
[----:B------:R-:W-:Y:S02]  /*04c0*/  ISETP.GE.U32.AND P1, PT, R27, 0x4, PT ;  /* 0x000000041b00780c */ /* 0x000fe40003f26070 */
[----:B------:R-:W-:-:S04]  /*04d0*/  LOP3.LUT R14, R19, 0x3, RZ, 0xc0, !PT ;  /* 0x00000003130e7812 */ /* 0x000fc800078ec0ff */
[----:B------:R-:W-:-:S07]  /*04e0*/  ISETP.NE.AND P0, PT, R14, RZ, PT ;  /* 0x000000ff0e00720c */ /* 0x000fce0003f05270 */
[----:B------:R-:W-:Y:S06]  /*04f0*/  @!P1 BRA `(.L_x_3) ;  /* 0x00000000006c9947 */ /* 0x000fec0003800000 */
[----:B------:R-:W0:Y:S01]  /*0500*/  LDC.64 R4, c[0x0][0x390] ;  /* 0x0000e400ff047b82 */ /* 0x000e220000000a00 */
[----:B------:R-:W1:Y:S01]  /*0510*/  LDCU.64 UR6, c[0x0][0x388] ;  /* 0x00007100ff0677ac */ /* 0x000e620008000a00 */
[----:B------:R-:W-:Y:S01]  /*0520*/  IMAD R7, R21, R17, R0 ;  /* 0x0000001115077224 */ /* 0x000fe200078e0200 */
[CC--:B------:R-:W-:Y:S02]  /*0530*/  IADD3 R3, PT, PT, R20.reuse, R21.reuse, RZ ;  /* 0x0000001514037210 */ /* 0x0c0fe40007ffe0ff */
[----:B------:R-:W-:-:S03]  /*0540*/  IADD3 R8, P1, PT, R20, R21, RZ ;  /* 0x0000001514087210 */ /* 0x000fc60007f3e0ff */
[----:B------:R-:W2:Y:S01]  /*0550*/  LDC.64 R12, c[0x0][0x388] ;  /* 0x0000e200ff0c7b82 */ /* 0x000ea20000000a00 */
[----:B0-----:R-:W-:-:S04]  /*0560*/  IMAD.WIDE R4, R7, 0x4, R4 ;  /* 0x0000000407047825 */ /* 0x001fc800078e0204 */
[----:B------:R-:W-:Y:S02]  /*0570*/  IMAD.WIDE R6, R17, 0x4, R4 ;  /* 0x0000000411067825 */ /* 0x000fe400078e0204 */
[----:B------:R-:W3:Y:S02]  /*0580*/  LDG.E R4, desc[UR4][R4.64] ;  /* 0x0000000404047981 */ /* 0x000ee4000c1e1900 */
[----:B--2---:R-:W-:Y:S01]  /*0590*/  IMAD.WIDE.U32 R12, R3, 0x4, R12 ;  /* 0x00000004030c7825 */ /* 0x004fe200078e000c */
[----:B------:R-:W-:Y:S02]  /*05a0*/  IADD3.X R3, PT, PT, RZ, RZ, RZ, P1, !PT ;  /* 0x000000ffff037210 */ /* 0x000fe40000ffe4ff */
[----:B-1----:R-:W-:-:S03]  /*05b0*/  LEA R2, P1, R8, UR6, 0x2 ;  /* 0x0000000608027c11 */ /* 0x002fc6000f8210ff */
[----:B------:R-:W3:Y:S01]  /*05c0*/  LDG.E R13, desc[UR4][R12.64] ;  /* 0x000000040c0d7981 */ /* 0x000ee2000c1e1900 */
[----:B------:R-:W-:Y:S01]  /*05d0*/  LEA.HI.X R3, R8, UR7, R3, 0x2, P1 ;  /* 0x0000000708037c11 */ /* 0x000fe200088f1403 */
[C---:B------:R-:W-:Y:S02]  /*05e0*/  IMAD.WIDE R8, R17.reuse, 0x4, R6 ;  /* 0x0000000411087825 */ /* 0x040fe400078e0206 */
[----:B------:R-:W2:Y:S04]  /*05f0*/  LDG.E R6, desc[UR4][R6.64] ;  /* 0x0000000406067981 */ /* 0x000ea8000c1e1900 */
[----:B------:R-:W2:Y:S01]  /*0600*/  LDG.E R15, desc[UR4][R2.64+0x4] ;  /* 0x00000404020f7981 */ /* 0x000ea2000c1e1900 */
[----:B------:R-:W-:-:S03]  /*0610*/  IMAD.WIDE R10, R17, 0x4, R8 ;  /* 0x00000004110a7825 */ /* 0x000fc600078e0208 */
[----:B------:R-:W4:Y:S04]  /*0620*/  LDG.E R22, desc[UR4][R8.64] ;  /* 0x0000000408167981 */ /* 0x000f28000c1e1900 */
[----:B------:R-:W4:Y:S04]  /*0630*/  LDG.E R18, desc[UR4][R2.64+0x8] ;  /* 0x0000080402127981 */ /* 0x000f28000c1e1900 */
[----:B------:R-:W5:Y:S04]  /*0640*/  LDG.E R26, desc[UR4][R2.64+0xc] ;  /* 0x00000c04021a7981 */ /* 0x000f68000c1e1900 */
[----:B------:R-:W5:Y:S01]  /*0650*/  LDG.E R10, desc[UR4][R10.64] ;  /* 0x000000040a0a7981 */ /* 0x000f62000c1e1900 */
[----:B------:R-:W-:Y:S01]  /*0660*/  IADD3 R21, PT, PT, R21, 0x4, RZ ;  /* 0x0000000415157810 */ /* 0x000fe20007ffe0ff */
[----:B---3--:R-:W-:-:S04]  /*0670*/  FFMA R24, R13, R4, R24 ;  /* 0x000000040d187223 */ /* 0x008fc80000000018 */
[----:B--2---:R-:W-:-:S04]  /*0680*/  FFMA R15, R15, R6, R24 ;  /* 0x000000060f0f7223 */ /* 0x004fc80000000018 */
[----:B----4-:R-:W-:-:S04]  /*0690*/  FFMA R15, R18, R22, R15 ;  /* 0x00000016120f7223 */ /* 0x010fc8000000000f */
[----:B-----5:R-:W-:-:S07]  /*06a0*/  FFMA R24, R26, R10, R15 ;  /* 0x0000000a1a187223 */ /* 0x020fce000000000f */
.L_x_3:
[----:B------:R-:W-:Y:S05]  /*06b0*/  @!P0 BRA `(.L_x_0) ;  /* 0x00000000007c8947 */ /* 0x000fea0003800000 */
[----:B------:R-:W-:Y:S02]  /*06c0*/  ISETP.NE.AND P1, PT, R14, 0x1, PT ;  /* 0x000000010e00780c */ /* 0x000fe40003f25270 */
[----:B------:R-:W-:-:S04]  /*06d0*/  LOP3.LUT R19, R19, 0x1, RZ, 0xc0, !PT ;  /* 0x0000000113137812 */ /* 0x000fc800078ec0ff */
[----:B------:R-:W-:-:S07]  /*06e0*/  ISETP.NE.U32.AND P0, PT, R19, 0x1, PT ;  /* 0x000000011300780c */ /* 0x000fce0003f05070 */
[----:B------:R-:W0:Y:S01]  /*06f0*/  @P1 LDC.64 R10, c[0x0][0x388] ;  /* 0x0000e200ff0a1b82 */ /* 0x000e220000000a00 */
[CC--:B------:R-:W-:Y:S02]  /*0700*/  @P1 IADD3 R13, PT, PT, R20.reuse, R21.reuse, RZ ;  /* 0x00000015140d1210 */ /* 0x0c0fe40007ffe0ff */
[----:B------:R-:W-:-:S04]  /*0710*/  @P1 IADD3 R12, P2, PT, R20, R21, RZ ;  /* 0x00000015140c1210 */ /* 0x000fc80007f5e0ff */
[----:B------:R-:W-:Y:S01]  /*0720*/  @P1 IADD3.X R14, PT, PT, RZ, RZ, RZ, P2, !PT ;  /* 0x000000ffff0e1210 */ /* 0x000fe200017fe4ff */
[----:B------:R-:W1:Y:S08]  /*0730*/  @P1 LDC.64 R8, c[0x0][0x390] ;  /* 0x0000e400ff081b82 */ /* 0x000e700000000a00 */
[----:B------:R-:W2:Y:S08]  /*0740*/  @P1 LDC.64 R6, c[0x0][0x388] ;  /* 0x0000e200ff061b82 */ /* 0x000eb00000000a00 */
[----:B------:R-:W3:Y:S01]  /*0750*/  @!P0 LDC.64 R4, c[0x0][0x388] ;  /* 0x0000e200ff048b82 */ /* 0x000ee20000000a00 */
[----:B0-----:R-:W-:-:S04]  /*0760*/  @P1 IMAD.WIDE.U32 R10, R13, 0x4, R10 ;  /* 0x000000040d0a1825 */ /* 0x001fc800078e000a */
[C---:B------:R-:W-:Y:S01]  /*0770*/  @P1 IMAD R13, R21.reuse, R17, R0 ;  /* 0x00000011150d1224 */ /* 0x040fe200078e0200 */
[----:B------:R-:W-:Y:S01]  /*0780*/  @P1 IADD3 R21, PT, PT, R21, 0x2, RZ ;  /* 0x0000000215151810 */ /* 0x000fe20007ffe0ff */
[----:B------:R-:W4:Y:S01]  /*0790*/  @P1 LDG.E R11, desc[UR4][R10.64] ;  /* 0x000000040a0b1981 */ /* 0x000f22000c1e1900 */
[----:B------:R-:W0:Y:S01]  /*07a0*/  @!P0 LDC.64 R2, c[0x0][0x390] ;  /* 0x0000e400ff028b82 */ /* 0x000e220000000a00 */
[----:B-1----:R-:W-:Y:S01]  /*07b0*/  @P1 IMAD.WIDE R8, R13, 0x4, R8 ;  /* 0x000000040d081825 */ /* 0x002fe200078e0208 */
[----:B------:R-:W-:Y:S02]  /*07c0*/  @!P0 IADD3 R15, PT, PT, R20, R21, RZ ;  /* 0x00000015140f8210 */ /* 0x000fe40007ffe0ff */
[----:B--2---:R-:W-:Y:S01]  /*07d0*/  @P1 LEA R6, P2, R12, R6, 0x2 ;  /* 0x000000060c061211 */ /* 0x004fe200078410ff */
[----:B------:R-:W-:-:S03]  /*07e0*/  @!P0 IMAD R21, R21, R17, R0 ;  /* 0x0000001115158224 */ /* 0x000fc600078e0200 */
[----:B------:R-:W-:Y:S01]  /*07f0*/  @P1 LEA.HI.X R7, R12, R7, R14, 0x2, P2 ;  /* 0x000000070c071211 */ /* 0x000fe200010f140e */
[----:B------:R-:W-:Y:S01]  /*0800*/  @P1 IMAD.WIDE R12, R17, 0x4, R8 ;  /* 0x00000004110c1825 */ /* 0x000fe200078e0208 */
[----:B------:R-:W4:Y:S03]  /*0810*/  @P1 LDG.E R14, desc[UR4][R8.64] ;  /* 0x00000004080e1981 */ /* 0x000f26000c1e1900 */
[----:B---3--:R-:W-:Y:S01]  /*0820*/  @!P0 IMAD.WIDE.U32 R4, R15, 0x4, R4 ;  /* 0x000000040f048825 */ /* 0x008fe200078e0004 */
[----:B------:R-:W2:Y:S04]  /*0830*/  @P1 LDG.E R6, desc[UR4][R6.64+0x4] ;  /* 0x0000040406061981 */ /* 0x000ea8000c1e1900 */
[----:B------:R-:W2:Y:S01]  /*0840*/  @P1 LDG.E R12, desc[UR4][R12.64] ;  /* 0x000000040c0c1981 */ /* 0x000ea2000c1e1900 */
[----:B0-----:R-:W-:-:S03]  /*0850*/  @!P0 IMAD.WIDE R2, R21, 0x4, R2 ;  /* 0x0000000415028825 */ /* 0x001fc600078e0202 */
[----:B------:R-:W3:Y:S04]  /*0860*/  @!P0 LDG.E R5, desc[UR4][R4.64] ;  /* 0x0000000404058981 */ /* 0x000ee8000c1e1900 */
[----:B------:R-:W3:Y:S01]  /*0870*/  @!P0 LDG.E R2, desc[UR4][R2.64] ;  /* 0x0000000402028981 */ /* 0x000ee2000c1e1900 */
[----:B----4-:R-:W-:-:S04]  /*0880*/  @P1 FFMA R11, R11, R14, R24 ;  /* 0x0000000e0b0b1223 */ /* 0x010fc80000000018 */
[----:B--2---:R-:W-:-:S04]  /*0890*/  @P1 FFMA R24, R6, R12, R11 ;  /* 0x0000000c06181223 */ /* 0x004fc8000000000b */
[----:B---3--:R-:W-:-:S07]  /*08a0*/  @!P0 FFMA R24, R5, R2, R24 ;  /* 0x0000000205188223 */ /* 0x008fce0000000018 */
.L_x_0:
[----:B------:R-:W0:Y:S01]  /*08b0*/  LDC.64 R2, c[0x0][0x380] ;  /* 0x0000e000ff027b82 */ /* 0x000e220000000a00 */
[----:B------:R-:W-:-:S04]  /*08c0*/  IMAD R17, R16, R17, R0 ;  /* 0x0000001110117224 */ /* 0x000fc800078e0200 */
[----:B0-----:R-:W-:-:S05]  /*08d0*/  IMAD.WIDE R2, R17, 0x4, R2 ;  /* 0x0000000411027825 */ /* 0x001fca00078e0202 */
[----:B------:R-:W-:Y:S01]  /*08e0*/  STG.E desc[UR4][R2.64], R24 ;  /* 0x0000001802007986 */ /* 0x000fe2000c101904 */
[----:B------:R-:W-:Y:S05]  /*08f0*/  EXIT ;  /* 0x000000000000794d */ /* 0x000fea0003800000 */
.L_x_4:
[----:B------:R-:W-:-:S00]  /*0900*/  BRA `(.L_x_4) ;  /* 0xfffffffc00fc7947 */ /* 0x000fc0000383ffff */
[----:B------:R-:W-:-:S00]  /*0910*/  NOP ;  /* 0x0000000000007918 */ /* 0x000fc00000000000 */
        /* <DEDUP_REMOVED lines=14> */
.L_x_5:


//--------------------- .nv.shared.reserved.0     --------------------------
	.section	.nv.shared.reserved.0,"aw",@nobits
	.weak		__nv_reservedSMEM_offset_0_alias
	.size		__nv_reservedSMEM_offset_0_alias, 0, 64
	.other		__nv_reservedSMEM_offset_0_alias,@"STO_CUDA_RESERVED_SHARED STV_DEFAULT"
__nv_reservedSMEM_offset_0_alias:
	.zero		0
	.zero		64


//--------------------- .nv.constant0._Z13matmul_kernelPfS_S_iii --------------------------
	.section	.nv.constant0._Z13matmul_kernelPfS_S_iii,"a",@progbits
	.sectionflags	@""
	.align	4
.nv.constant0._Z13matmul_kernelPfS_S_iii:
	.zero		932


//--------------------- SYMBOLS --------------------------

	.type		.nv.reservedSmem.offset0,@object
	.size		.nv.reservedSmem.offset0,0x4
